//
// Generated by NVIDIA NVVM Compiler
//
// Compiler Build ID: CL-36424714
// Cuda compilation tools, release 13.0, V13.0.88
// Based on NVVM 20.0.0
//

.version 9.0
.target sm_100
.address_size 64

	// .globl	_Z10matmul_gpuPfS_S_
// _ZZ10matmul_gpuPfS_S_E4sh_A has been demoted
// _ZZ10matmul_gpuPfS_S_E4sh_B has been demoted

.visible .entry _Z10matmul_gpuPfS_S_(
	.param .u64 .ptr .align 1 _Z10matmul_gpuPfS_S__param_0,
	.param .u64 .ptr .align 1 _Z10matmul_gpuPfS_S__param_1,
	.param .u64 .ptr .align 1 _Z10matmul_gpuPfS_S__param_2
)
{
	.reg .pred 	%p<28>;
	.reg .b32 	%r<71>;
	.reg .b32 	%f<162>;
	.reg .b64 	%rd<27>;
	// demoted variable
	.shared .align 4 .b8 _ZZ10matmul_gpuPfS_S_E4sh_A[2048];
	// demoted variable
	.shared .align 4 .b8 _ZZ10matmul_gpuPfS_S_E4sh_B[2048];
	ld.param.u64 	%rd5, [_Z10matmul_gpuPfS_S__param_0];
	ld.param.u64 	%rd6, [_Z10matmul_gpuPfS_S__param_1];
	ld.param.u64 	%rd7, [_Z10matmul_gpuPfS_S__param_2];
	cvta.to.global.u64 	%rd1, %rd6;
	cvta.to.global.u64 	%rd2, %rd5;
	cvta.to.global.u64 	%rd3, %rd7;
	mov.u32 	%r21, %ctaid.y;
	mov.u32 	%r22, %ctaid.x;
	mov.u32 	%r23, %tid.x;
	shr.u32 	%r24, %r23, 3;
	and.b32  	%r25, %r23, 7;
	shr.u32 	%r26, %r23, 6;
	and.b32  	%r27, %r23, 63;
	shl.b32 	%r28, %r21, 6;
	and.b32  	%r29, %r24, 120;
	add.s32 	%r1, %r29, %r28;
	shl.b32 	%r30, %r22, 6;
	or.b32  	%r2, %r30, %r27;
	add.s32 	%r3, %r28, %r24;
	shl.b32 	%r31, %r24, 5;
	mov.u32 	%r32, _ZZ10matmul_gpuPfS_S_E4sh_A;
	add.s32 	%r33, %r32, %r31;
	shl.b32 	%r34, %r23, 2;
	and.b32  	%r35, %r34, 28;
	add.s32 	%r4, %r33, %r35;
	shl.b32 	%r36, %r21, 17;
	shl.b32 	%r37, %r24, 11;
	sub.s32 	%r5, 2048, %r26;
	shl.b32 	%r38, %r26, 8;
	mov.u32 	%r39, _ZZ10matmul_gpuPfS_S_E4sh_B;
	and.b32  	%r40, %r34, 252;
	add.s32 	%r8, %r39, %r40;
	add.s32 	%r6, %r8, %r38;
	shl.b32 	%r41, %r26, 11;
	add.s32 	%r69, %r2, %r41;
	add.s32 	%r10, %r32, %r38;
	add.s32 	%r9, %r10, 28;
	add.s32 	%r42, %r36, %r37;
	or.b32  	%r67, %r42, %r25;
	mov.f32 	%f152, 0f00000000;
	mov.b32 	%r68, 0;
	mov.f32 	%f153, %f152;
	mov.f32 	%f154, %f152;
	mov.f32 	%f155, %f152;
	mov.f32 	%f156, %f152;
	mov.f32 	%f157, %f152;
	mov.f32 	%f158, %f152;
	mov.f32 	%f159, %f152;
	mov.u32 	%r70, %r68;
$L__BB0_1:
	setp.gt.u32 	%p1, %r3, 2047;
	mul.wide.s32 	%rd8, %r67, 4;
	add.s64 	%rd4, %rd2, %rd8;
	mov.f32 	%f160, 0f00000000;
	@%p1 bra 	$L__BB0_3;
	ld.global.f32 	%f160, [%rd4];
$L__BB0_3:
	setp.gt.u32 	%p2, %r2, 2047;
	st.shared.f32 	[%r4], %f160;
	setp.ge.u32 	%p3, %r68, %r5;
	mov.f32 	%f161, 0f00000000;
	or.pred  	%p4, %p3, %p2;
	@%p4 bra 	$L__BB0_5;
	mul.wide.u32 	%rd9, %r69, 4;
	add.s64 	%rd10, %rd1, %rd9;
	ld.global.f32 	%f161, [%rd10];
$L__BB0_5:
	st.shared.f32 	[%r6], %f161;
	bar.sync 	0;
	ld.shared.f32 	%f24, [%r8];
	ld.shared.f32 	%f25, [%r10];
	fma.rn.f32 	%f26, %f24, %f25, %f159;
	ld.shared.f32 	%f27, [%r10+32];
	fma.rn.f32 	%f28, %f24, %f27, %f158;
	ld.shared.f32 	%f29, [%r10+64];
	fma.rn.f32 	%f30, %f24, %f29, %f157;
	ld.shared.f32 	%f31, [%r10+96];
	fma.rn.f32 	%f32, %f24, %f31, %f156;
	ld.shared.f32 	%f33, [%r10+128];
	fma.rn.f32 	%f34, %f24, %f33, %f155;
	ld.shared.f32 	%f35, [%r10+160];
	fma.rn.f32 	%f36, %f24, %f35, %f154;
	ld.shared.f32 	%f37, [%r10+192];
	fma.rn.f32 	%f38, %f24, %f37, %f153;
	ld.shared.f32 	%f39, [%r10+224];
	fma.rn.f32 	%f40, %f24, %f39, %f152;
	ld.shared.f32 	%f41, [%r8+256];
	ld.shared.f32 	%f42, [%r9+-24];
	fma.rn.f32 	%f43, %f41, %f42, %f26;
	ld.shared.f32 	%f44, [%r9+8];
	fma.rn.f32 	%f45, %f41, %f44, %f28;
	ld.shared.f32 	%f46, [%r9+40];
	fma.rn.f32 	%f47, %f41, %f46, %f30;
	ld.shared.f32 	%f48, [%r9+72];
	fma.rn.f32 	%f49, %f41, %f48, %f32;
	ld.shared.f32 	%f50, [%r9+104];
	fma.rn.f32 	%f51, %f41, %f50, %f34;
	ld.shared.f32 	%f52, [%r9+136];
	fma.rn.f32 	%f53, %f41, %f52, %f36;
	ld.shared.f32 	%f54, [%r9+168];
	fma.rn.f32 	%f55, %f41, %f54, %f38;
	ld.shared.f32 	%f56, [%r9+200];
	fma.rn.f32 	%f57, %f41, %f56, %f40;
	ld.shared.f32 	%f58, [%r8+512];
	ld.shared.f32 	%f59, [%r9+-20];
	fma.rn.f32 	%f60, %f58, %f59, %f43;
	ld.shared.f32 	%f61, [%r9+12];
	fma.rn.f32 	%f62, %f58, %f61, %f45;
	ld.shared.f32 	%f63, [%r9+44];
	fma.rn.f32 	%f64, %f58, %f63, %f47;
	ld.shared.f32 	%f65, [%r9+76];
	fma.rn.f32 	%f66, %f58, %f65, %f49;
	ld.shared.f32 	%f67, [%r9+108];
	fma.rn.f32 	%f68, %f58, %f67, %f51;
	ld.shared.f32 	%f69, [%r9+140];
	fma.rn.f32 	%f70, %f58, %f69, %f53;
	ld.shared.f32 	%f71, [%r9+172];
	fma.rn.f32 	%f72, %f58, %f71, %f55;
	ld.shared.f32 	%f73, [%r9+204];
	fma.rn.f32 	%f74, %f58, %f73, %f57;
	ld.shared.f32 	%f75, [%r8+768];
	ld.shared.f32 	%f76, [%r9+-16];
	fma.rn.f32 	%f77, %f75, %f76, %f60;
	ld.shared.f32 	%f78, [%r9+16];
	fma.rn.f32 	%f79, %f75, %f78, %f62;
	ld.shared.f32 	%f80, [%r9+48];
	fma.rn.f32 	%f81, %f75, %f80, %f64;
	ld.shared.f32 	%f82, [%r9+80];
	fma.rn.f32 	%f83, %f75, %f82, %f66;
	ld.shared.f32 	%f84, [%r9+112];
	fma.rn.f32 	%f85, %f75, %f84, %f68;
	ld.shared.f32 	%f86, [%r9+144];
	fma.rn.f32 	%f87, %f75, %f86, %f70;
	ld.shared.f32 	%f88, [%r9+176];
	fma.rn.f32 	%f89, %f75, %f88, %f72;
	ld.shared.f32 	%f90, [%r9+208];
	fma.rn.f32 	%f91, %f75, %f90, %f74;
	ld.shared.f32 	%f92, [%r8+1024];
	ld.shared.f32 	%f93, [%r9+-12];
	fma.rn.f32 	%f94, %f92, %f93, %f77;
	ld.shared.f32 	%f95, [%r9+20];
	fma.rn.f32 	%f96, %f92, %f95, %f79;
	ld.shared.f32 	%f97, [%r9+52];
	fma.rn.f32 	%f98, %f92, %f97, %f81;
	ld.shared.f32 	%f99, [%r9+84];
	fma.rn.f32 	%f100, %f92, %f99, %f83;
	ld.shared.f32 	%f101, [%r9+116];
	fma.rn.f32 	%f102, %f92, %f101, %f85;
	ld.shared.f32 	%f103, [%r9+148];
	fma.rn.f32 	%f104, %f92, %f103, %f87;
	ld.shared.f32 	%f105, [%r9+180];
	fma.rn.f32 	%f106, %f92, %f105, %f89;
	ld.shared.f32 	%f107, [%r9+212];
	fma.rn.f32 	%f108, %f92, %f107, %f91;
	ld.shared.f32 	%f109, [%r8+1280];
	ld.shared.f32 	%f110, [%r9+-8];
	fma.rn.f32 	%f111, %f109, %f110, %f94;
	ld.shared.f32 	%f112, [%r9+24];
	fma.rn.f32 	%f113, %f109, %f112, %f96;
	ld.shared.f32 	%f114, [%r9+56];
	fma.rn.f32 	%f115, %f109, %f114, %f98;
	ld.shared.f32 	%f116, [%r9+88];
	fma.rn.f32 	%f117, %f109, %f116, %f100;
	ld.shared.f32 	%f118, [%r9+120];
	fma.rn.f32 	%f119, %f109, %f118, %f102;
	ld.shared.f32 	%f120, [%r9+152];
	fma.rn.f32 	%f121, %f109, %f120, %f104;
	ld.shared.f32 	%f122, [%r9+184];
	fma.rn.f32 	%f123, %f109, %f122, %f106;
	ld.shared.f32 	%f124, [%r9+216];
	fma.rn.f32 	%f125, %f109, %f124, %f108;
	ld.shared.f32 	%f126, [%r8+1536];
	ld.shared.f32 	%f127, [%r9+-4];
	fma.rn.f32 	%f128, %f126, %f127, %f111;
	ld.shared.f32 	%f129, [%r9+28];
	fma.rn.f32 	%f130, %f126, %f129, %f113;
	ld.shared.f32 	%f131, [%r9+60];
	fma.rn.f32 	%f132, %f126, %f131, %f115;
	ld.shared.f32 	%f133, [%r9+92];
	fma.rn.f32 	%f134, %f126, %f133, %f117;
	ld.shared.f32 	%f135, [%r9+124];
	fma.rn.f32 	%f136, %f126, %f135, %f119;
	ld.shared.f32 	%f137, [%r9+156];
	fma.rn.f32 	%f138, %f126, %f137, %f121;
	ld.shared.f32 	%f139, [%r9+188];
	fma.rn.f32 	%f140, %f126, %f139, %f123;
	ld.shared.f32 	%f141, [%r9+220];
	fma.rn.f32 	%f142, %f126, %f141, %f125;
	ld.shared.f32 	%f143, [%r8+1792];
	ld.shared.f32 	%f144, [%r9];
	fma.rn.f32 	%f159, %f143, %f144, %f128;
	ld.shared.f32 	%f145, [%r9+32];
	fma.rn.f32 	%f158, %f143, %f145, %f130;
	ld.shared.f32 	%f146, [%r9+64];
	fma.rn.f32 	%f157, %f143, %f146, %f132;
	ld.shared.f32 	%f147, [%r9+96];
	fma.rn.f32 	%f156, %f143, %f147, %f134;
	ld.shared.f32 	%f148, [%r9+128];
	fma.rn.f32 	%f155, %f143, %f148, %f136;
	ld.shared.f32 	%f149, [%r9+160];
	fma.rn.f32 	%f154, %f143, %f149, %f138;
	ld.shared.f32 	%f150, [%r9+192];
	fma.rn.f32 	%f153, %f143, %f150, %f140;
	ld.shared.f32 	%f151, [%r9+224];
	fma.rn.f32 	%f152, %f143, %f151, %f142;
	bar.sync 	0;
	add.s32 	%r70, %r70, 1;
	add.s32 	%r69, %r69, 16384;
	add.s32 	%r68, %r68, 8;
	add.s32 	%r67, %r67, 8;
	setp.ne.s32 	%p5, %r70, 256;
	@%p5 bra 	$L__BB0_1;
	max.u32 	%r43, %r1, %r2;
	setp.gt.u32 	%p6, %r43, 2047;
	@%p6 bra 	$L__BB0_8;
	shl.b32 	%r44, %r1, 11;
	add.s32 	%r45, %r44, %r2;
	mul.wide.u32 	%rd11, %r45, 4;
	add.s64 	%rd12, %rd3, %rd11;
	st.global.f32 	[%rd12], %f159;
$L__BB0_8:
	setp.gt.u32 	%p7, %r2, 2047;
	setp.gt.u32 	%p8, %r1, 2046;
	or.pred  	%p9, %p8, %p7;
	@%p9 bra 	$L__BB0_10;
	shl.b32 	%r46, %r1, 11;
	add.s32 	%r47, %r46, %r2;
	add.s32 	%r48, %r47, 2048;
	mul.wide.u32 	%rd13, %r48, 4;
	add.s64 	%rd14, %rd3, %rd13;
	st.global.f32 	[%rd14], %f158;
$L__BB0_10:
	setp.gt.u32 	%p10, %r2, 2047;
	setp.gt.u32 	%p11, %r1, 2045;
	or.pred  	%p12, %p11, %p10;
	@%p12 bra 	$L__BB0_12;
	shl.b32 	%r49, %r1, 11;
	add.s32 	%r50, %r49, %r2;
	add.s32 	%r51, %r50, 4096;
	mul.wide.u32 	%rd15, %r51, 4;
	add.s64 	%rd16, %rd3, %rd15;
	st.global.f32 	[%rd16], %f157;
$L__BB0_12:
	setp.gt.u32 	%p13, %r2, 2047;
	setp.gt.u32 	%p14, %r1, 2044;
	or.pred  	%p15, %p14, %p13;
	@%p15 bra 	$L__BB0_14;
	shl.b32 	%r52, %r1, 11;
	add.s32 	%r53, %r52, %r2;
	add.s32 	%r54, %r53, 6144;
	mul.wide.u32 	%rd17, %r54, 4;
	add.s64 	%rd18, %rd3, %rd17;
	st.global.f32 	[%rd18], %f156;
$L__BB0_14:
	setp.gt.u32 	%p16, %r2, 2047;
	setp.gt.u32 	%p17, %r1, 2043;
	or.pred  	%p18, %p17, %p16;
	@%p18 bra 	$L__BB0_16;
	shl.b32 	%r55, %r1, 11;
	add.s32 	%r56, %r55, %r2;
	add.s32 	%r57, %r56, 8192;
	mul.wide.u32 	%rd19, %r57, 4;
	add.s64 	%rd20, %rd3, %rd19;
	st.global.f32 	[%rd20], %f155;
$L__BB0_16:
	setp.gt.u32 	%p19, %r2, 2047;
	setp.gt.u32 	%p20, %r1, 2042;
	or.pred  	%p21, %p20, %p19;
	@%p21 bra 	$L__BB0_18;
	shl.b32 	%r58, %r1, 11;
	add.s32 	%r59, %r58, %r2;
	add.s32 	%r60, %r59, 10240;
	mul.wide.u32 	%rd21, %r60, 4;
	add.s64 	%rd22, %rd3, %rd21;
	st.global.f32 	[%rd22], %f154;
$L__BB0_18:
	setp.gt.u32 	%p22, %r2, 2047;
	setp.gt.u32 	%p23, %r1, 2041;
	or.pred  	%p24, %p23, %p22;
	@%p24 bra 	$L__BB0_20;
	shl.b32 	%r61, %r1, 11;
	add.s32 	%r62, %r61, %r2;
	add.s32 	%r63, %r62, 12288;
	mul.wide.u32 	%rd23, %r63, 4;
	add.s64 	%rd24, %rd3, %rd23;
	st.global.f32 	[%rd24], %f153;
$L__BB0_20:
	setp.gt.u32 	%p25, %r2, 2047;
	setp.gt.u32 	%p26, %r1, 2040;
	or.pred  	%p27, %p26, %p25;
	@%p27 bra 	$L__BB0_22;
	shl.b32 	%r64, %r1, 11;
	add.s32 	%r65, %r64, %r2;
	add.s32 	%r66, %r65, 14336;
	mul.wide.u32 	%rd25, %r66, 4;
	add.s64 	%rd26, %rd3, %rd25;
	st.global.f32 	[%rd26], %f152;
$L__BB0_22:
	ret;

}


// ===== COMPILED SASS (sm_100) =====

	.target	sm_100

	.elftype	@"ET_EXEC"


//--------------------- .note.nv.tkinfo           --------------------------
	.section	.note.nv.tkinfo,"",@"SHT_NOTE"
	.sectionflags	@"SHF_NOTE_NV_TKINFO"
	.tkinfo
        /*0018*/ 	.word	0x00000002
        /*0030*/ 	.string	""
        /*0030*/ 	.string	"ptxas"
        /*0030*/ 	.string	"Cuda compilation tools, release 13.0, V13.0.88"
        /*0030*/ 	.string	"Build cuda_13.0.r13.0/compiler.36424714_0"
        /*0030*/ 	.string	"-arch sm_100 -m 64 "



//--------------------- .note.nv.cuinfo           --------------------------
	.section	.note.nv.cuinfo,"",@"SHT_NOTE"
	.sectionflags	@"SHF_NOTE_NV_CUINFO"
        /*0018*/ 	.short	0x0002
        /*001a*/ 	.short	0x0064
        /*001c*/ 	.short	0x0082
	.zero		2


//--------------------- .nv.info                  --------------------------
	.section	.nv.info,"",@"SHT_CUDA_INFO"
	.align	4


	//----- nvinfo : EIATTR_REGCOUNT
	.align		4
        /*0000*/ 	.byte	0x04, 0x2f
        /*0002*/ 	.short	(.L_1 - .L_0)
	.align		4
.L_0:
        /*0004*/ 	.word	index@(_Z10matmul_gpuPfS_S_)
        /*0008*/ 	.word	0x0000002c


	//----- nvinfo : EIATTR_FRAME_SIZE
	.align		4
.L_1:
        /*000c*/ 	.byte	0x04, 0x11
        /*000e*/ 	.short	(.L_3 - .L_2)
	.align		4
.L_2:
        /*0010*/ 	.word	index@(_Z10matmul_gpuPfS_S_)
        /*0014*/ 	.word	0x00000000


	//----- nvinfo : EIATTR_MIN_STACK_SIZE
	.align		4
.L_3:
        /*0018*/ 	.byte	0x04, 0x12
        /*001a*/ 	.short	(.L_5 - .L_4)
	.align		4
.L_4:
        /*001c*/ 	.word	index@(_Z10matmul_gpuPfS_S_)
        /*0020*/ 	.word	0x00000000
.L_5:


//--------------------- .nv.compat                --------------------------
	.section	.nv.compat,"",@"SHT_CUDA_COMPAT_INFO"
	.align	4
        /*0000*/ 	.byte	0x02, 0x09, 0x00, 0x00, 0x02, 0x02, 0x01, 0x00, 0x02, 0x05, 0x05, 0x00, 0x03, 0x07, 0x01, 0x01
        /*0010*/ 	.byte	0x02, 0x03, 0x00, 0x00, 0x02, 0x06, 0x01, 0x00, 0x04, 0x0b, 0x08, 0x00, 0x09, 0x00, 0x00, 0x00
        /*0020*/ 	.byte	0x00, 0x00, 0x00, 0x00


//--------------------- .nv.info._Z10matmul_gpuPfS_S_ --------------------------
	.section	.nv.info._Z10matmul_gpuPfS_S_,"",@"SHT_CUDA_INFO"
	.sectionflags	@""
	.align	4


	//----- nvinfo : EIATTR_CUDA_API_VERSION
	.align		4
        /*0000*/ 	.byte	0x04, 0x37
        /*0002*/ 	.short	(.L_7 - .L_6)
.L_6:
        /*0004*/ 	.word	0x00000082


	//----- nvinfo : EIATTR_KPARAM_INFO
	.align		4
.L_7:
        /*0008*/ 	.byte	0x04, 0x17
        /*000a*/ 	.short	(.L_9 - .L_8)
.L_8:
        /*000c*/ 	.word	0x00000000
        /*0010*/ 	.short	0x0002
        /*0012*/ 	.short	0x0010
        /*0014*/ 	.byte	0x00, 0xf5, 0x21, 0x00


	//----- nvinfo : EIATTR_KPARAM_INFO
	.align		4
.L_9:
        /*0018*/ 	.byte	0x04, 0x17
        /*001a*/ 	.short	(.L_11 - .L_10)
.L_10:
        /*001c*/ 	.word	0x00000000
        /*0020*/ 	.short	0x0001
        /*0022*/ 	.short	0x0008
        /*0024*/ 	.byte	0x00, 0xf5, 0x21, 0x00


	//----- nvinfo : EIATTR_KPARAM_INFO
	.align		4
.L_11:
        /*0028*/ 	.byte	0x04, 0x17
        /*002a*/ 	.short	(.L_13 - .L_12)
.L_12:
        /*002c*/ 	.word	0x00000000
        /*0030*/ 	.short	0x0000
        /*0032*/ 	.short	0x0000
        /*0034*/ 	.byte	0x00, 0xf5, 0x21, 0x00


	//----- nvinfo : EIATTR_SPARSE_MMA_MASK
	.align		4
.L_13:
        /*0038*/ 	.byte	0x03, 0x50
        /*003a*/ 	.short	0x0000


	//----- nvinfo : EIATTR_MAXREG_COUNT
	.align		4
        /*003c*/ 	.byte	0x03, 0x1b
        /*003e*/ 	.short	0x00ff


	//----- nvinfo : EIATTR_NUM_BARRIERS
	.align		4
        /*0040*/ 	.byte	0x02, 0x4c
        /*0042*/ 	.byte	0x01
	.zero		1


	//----- nvinfo : EIATTR_MERCURY_ISA_VERSION
	.align		4
        /*0044*/ 	.byte	0x03, 0x5f
        /*0046*/ 	.short	0x0101


	//----- nvinfo : EIATTR_VRC_CTA_INIT_COUNT
	.align		4
        /*0048*/ 	.byte	0x02, 0x4a
	.zero		1
	.zero		1


	//----- nvinfo : EIATTR_EXIT_INSTR_OFFSETS
	.align		4
        /*004c*/ 	.byte	0x04, 0x1c
        /*004e*/ 	.short	(.L_15 - .L_14)


	//   ....[0]....
.L_14:
        /*0050*/ 	.word	0x00000bb0


	//   ....[1]....
        /*0054*/ 	.word	0x00000c10


	//----- nvinfo : EIATTR_CBANK_PARAM_SIZE
	.align		4
.L_15:
        /*0058*/ 	.byte	0x03, 0x19
        /*005a*/ 	.short	0x0018


	//----- nvinfo : EIATTR_PARAM_CBANK
	.align		4
        /*005c*/ 	.byte	0x04, 0x0a
        /*005e*/ 	.short	(.L_17 - .L_16)
	.align		4
.L_16:
        /*0060*/ 	.word	index@(.nv.constant0._Z10matmul_gpuPfS_S_)
        /*0064*/ 	.short	0x0380
        /*0066*/ 	.short	0x0018


	//----- nvinfo : EIATTR_SW_WAR
	.align		4
.L_17:
        /*0068*/ 	.byte	0x04, 0x36
        /*006a*/ 	.short	(.L_19 - .L_18)
.L_18:
        /*006c*/ 	.word	0x00000008
.L_19:


//--------------------- .nv.callgraph             --------------------------
	.section	.nv.callgraph,"",@"SHT_CUDA_CALLGRAPH"
	.align	4
	.sectionentsize	8
	.align		4
        /*0000*/ 	.word	0x00000000
	.align		4
        /*0004*/ 	.word	0xffffffff
	.align		4
        /*0008*/ 	.word	0x00000000
	.align		4
        /*000c*/ 	.word	0xfffffffe
	.align		4
        /*0010*/ 	.word	0x00000000
	.align		4
        /*0014*/ 	.word	0xfffffffd
	.align		4
        /*0018*/ 	.word	0x00000000
	.align		4
        /*001c*/ 	.word	0xfffffffc


//--------------------- .text._Z10matmul_gpuPfS_S_ --------------------------
	.section	.text._Z10matmul_gpuPfS_S_,"ax",@progbits
	.align	128
        .global         _Z10matmul_gpuPfS_S_
        .type           _Z10matmul_gpuPfS_S_,@function
        .size           _Z10matmul_gpuPfS_S_,(.L_x_2 - _Z10matmul_gpuPfS_S_)
        .other          _Z10matmul_gpuPfS_S_,@"STO_CUDA_ENTRY STV_DEFAULT"
_Z10matmul_gpuPfS_S_:
.text._Z10matmul_gpuPfS_S_:
[----:B------:R-:W-:Y:S01]  /*0000*/  LDC R1, c[0x0][0x37c] ;  /* 0x0000df00ff017b82 */ /* 0x000fe20000000800 */
[----:B------:R-:W0:Y:S07]  /*0010*/  S2R R5, SR_TID.X ;  /* 0x0000000000057919 */ /* 0x000e2e0000002100 */
[----:B------:R-:W1:Y:S01]  /*0020*/  S2UR UR6, SR_CgaCtaId ;  /* 0x00000000000679c3 */ /* 0x000e620000008800 */
[----:B------:R-:W-:Y:S01]  /*0030*/  UMOV UR4, 0x400 ;  /* 0x0000040000047882 */ /* 0x000fe20000000000 */
[----:B------:R-:W-:Y:S01]  /*0040*/  HFMA2 R26, -RZ, RZ, 0, 0 ;  /* 0x00000000ff1a7431 */ /* 0x000fe200000001ff */
[----:B------:R-:W2:Y:S01]  /*0050*/  S2R R3, SR_CTAID.X ;  /* 0x0000000000037919 */ /* 0x000ea20000002500 */
[----:B------:R-:W-:-:S02]  /*0060*/  CS2R R34, SRZ ;  /* 0x0000000000227805 */ /* 0x000fc4000001ff00 */
[----:B------:R-:W-:Y:S02]  /*0070*/  CS2R R20, SRZ ;  /* 0x0000000000147805 */ /* 0x000fe4000001ff00 */
[----:B------:R-:W-:Y:S01]  /*0080*/  MOV R40, RZ ;  /* 0x000000ff00287202 */ /* 0x000fe20000000f00 */
[----:B------:R-:W3:Y:S01]  /*0090*/  S2R R4, SR_CTAID.Y ;  /* 0x0000000000047919 */ /* 0x000ee20000002600 */
[----:B------:R-:W-:Y:S01]  /*00a0*/  CS2R R24, SRZ ;  /* 0x0000000000187805 */ /* 0x000fe2000001ff00 */
[----:B------:R-:W4:Y:S01]  /*00b0*/  LDCU.64 UR8, c[0x0][0x358] ;  /* 0x00006b00ff0877ac */ /* 0x000f220008000a00 */
[----:B-1----:R-:W-:Y:S02]  /*00c0*/  ULEA UR5, UR6, UR4, 0x18 ;  /* 0x0000000406057291 */ /* 0x002fe4000f8ec0ff */
[----:B------:R-:W-:-:S04]  /*00d0*/  UIADD3 UR4, UPT, UPT, UR4, 0x800, URZ ;  /* 0x0000080004047890 */ /* 0x000fc8000fffe0ff */
[----:B------:R-:W-:Y:S01]  /*00e0*/  ULEA UR6, UR6, UR4, 0x18 ;  /* 0x0000000406067291 */ /* 0x000fe2000f8ec0ff */
[C---:B0-----:R-:W-:Y:S02]  /*00f0*/  LOP3.LUT R32, R5.reuse, 0x3f, RZ, 0xc0, !PT ;  /* 0x0000003f05207812 */ /* 0x041fe400078ec0ff */
[----:B------:R-:W-:Y:S01]  /*0100*/  SHF.R.U32.HI R0, RZ, 0x3, R5 ;  /* 0x00000003ff007819 */ /* 0x000fe20000011605 */
[----:B------:R-:W-:Y:S01]  /*0110*/  UMOV UR4, URZ ;  /* 0x000000ff00047c82 */ /* 0x000fe20008000000 */
[----:B------:R-:W-:Y:S02]  /*0120*/  SHF.L.U32 R29, R5, 0x2, RZ ;  /* 0x00000002051d7819 */ /* 0x000fe400000006ff */
[----:B--2---:R-:W-:Y:S02]  /*0130*/  LEA R32, R3, R32, 0x6 ;  /* 0x0000002003207211 */ /* 0x004fe400078e30ff */
[----:B------:R-:W-:Y:S02]  /*0140*/  LOP3.LUT R33, R0, 0x78, RZ, 0xc0, !PT ;  /* 0x0000007800217812 */ /* 0x000fe400078ec0ff */
[----:B---3--:R-:W-:-:S02]  /*0150*/  LEA R3, R4, R0, 0x6 ;  /* 0x0000000004037211 */ /* 0x008fc400078e30ff */
[----:B------:R-:W-:Y:S02]  /*0160*/  LEA R31, R0, UR5, 0x5 ;  /* 0x00000005001f7c11 */ /* 0x000fe4000f8e28ff */
[C---:B------:R-:W-:Y:S02]  /*0170*/  LOP3.LUT R0, R29.reuse, 0x1c, RZ, 0xc0, !PT ;  /* 0x0000001c1d007812 */ /* 0x040fe400078ec0ff */
[----:B------:R-:W-:Y:S02]  /*0180*/  LOP3.LUT R29, R29, 0xfc, RZ, 0xc0, !PT ;  /* 0x000000fc1d1d7812 */ /* 0x000fe400078ec0ff */
[----:B------:R-:W-:Y:S02]  /*0190*/  LOP3.LUT R2, R5, 0x7, RZ, 0xc0, !PT ;  /* 0x0000000705027812 */ /* 0x000fe400078ec0ff */
[----:B------:R-:W-:Y:S02]  /*01a0*/  SHF.R.U32.HI R5, RZ, 0x6, R5 ;  /* 0x00000006ff057819 */ /* 0x000fe40000011605 */
[----:B------:R-:W-:-:S02]  /*01b0*/  IADD3 R28, PT, PT, R29, UR6, RZ ;  /* 0x000000061d1c7c10 */ /* 0x000fc4000fffe0ff */
[----:B------:R-:W-:Y:S02]  /*01c0*/  IADD3 R31, PT, PT, R31, R0, RZ ;  /* 0x000000001f1f7210 */ /* 0x000fe40007ffe0ff */
[----:B------:R-:W-:Y:S02]  /*01d0*/  LEA R33, R4, R33, 0x6 ;  /* 0x0000002104217211 */ /* 0x000fe400078e30ff */
[C---:B------:R-:W-:Y:S02]  /*01e0*/  IADD3 R30, PT, PT, -R5.reuse, 0x800, RZ ;  /* 0x00000800051e7810 */ /* 0x040fe40007ffe1ff */
[C---:B------:R-:W-:Y:S02]  /*01f0*/  LEA R28, R5.reuse, R28, 0x8 ;  /* 0x0000001c051c7211 */ /* 0x040fe400078e40ff */
[----:B------:R-:W-:Y:S02]  /*0200*/  LEA R0, R5, R32, 0xb ;  /* 0x0000002005007211 */ /* 0x000fe400078e58ff */
[----:B------:R-:W-:-:S02]  /*0210*/  ISETP.GT.U32.AND P2, PT, R3, 0x7ff, PT ;  /* 0x000007ff0300780c */ /* 0x000fc40003f44070 */
[----:B------:R-:W-:Y:S02]  /*0220*/  LEA R2, R3, R2, 0xb ;  /* 0x0000000203027211 */ /* 0x000fe400078e58ff */
[----:B------:R-:W-:Y:S01]  /*0230*/  LEA R3, R5, UR5, 0x8 ;  /* 0x0000000505037c11 */ /* 0x000fe2000f8e40ff */
[----:B----4-:R-:W-:-:S08]  /*0240*/  UMOV UR5, URZ ;  /* 0x000000ff00057c82 */ /* 0x010fd00008000000 */
.L_x_0:
[----:B------:R-:W-:Y:S01]  /*0250*/  ISETP.GT.U32.AND P0, PT, R32, 0x7ff, PT ;  /* 0x000007ff2000780c */ /* 0x000fe20003f04070 */
[----:B------:R-:W0:Y:S01]  /*0260*/  LDC.64 R4, c[0x0][0x380] ;  /* 0x0000e000ff047b82 */ /* 0x000e220000000a00 */
[----:B------:R-:W-:Y:S02]  /*0270*/  CS2R R22, SRZ ;  /* 0x0000000000167805 */ /* 0x000fe4000001ff00 */
[----:B------:R-:W-:-:S13]  /*0280*/  ISETP.LE.U32.OR P1, PT, R30, UR4, P0 ;  /* 0x000000041e007c0c */ /* 0x000fda0008723470 */
[----:B------:R-:W1:Y:S01]  /*0290*/  @!P1 LDC.64 R6, c[0x0][0x388] ;  /* 0x0000e200ff069b82 */ /* 0x000e620000000a00 */
[----:B0-----:R-:W-:-:S05]  /*02a0*/  IMAD.WIDE R4, R2, 0x4, R4 ;  /* 0x0000000402047825 */ /* 0x001fca00078e0204 */
[----:B------:R-:W2:Y:S01]  /*02b0*/  @!P2 LDG.E R22, desc[UR8][R4.64] ;  /* 0x000000080416a981 */ /* 0x000ea2000c1e1900 */
[----:B-1----:R-:W-:-:S05]  /*02c0*/  @!P1 IMAD.WIDE.U32 R6, R0, 0x4, R6 ;  /* 0x0000000400069825 */ /* 0x002fca00078e0006 */
[----:B------:R-:W3:Y:S04]  /*02d0*/  @!P1 LDG.E R23, desc[UR8][R6.64] ;  /* 0x0000000806179981 */ /* 0x000ee8000c1e1900 */
[----:B--2---:R-:W-:Y:S04]  /*02e0*/  STS [R31], R22 ;  /* 0x000000161f007388 */ /* 0x004fe80000000800 */
[----:B---3--:R-:W-:Y:S01]  /*02f0*/  STS [R28], R23 ;  /* 0x000000171c007388 */ /* 0x008fe20000000800 */
[----:B------:R-:W-:Y:S06]  /*0300*/  BAR.SYNC.DEFER_BLOCKING 0x0 ;  /* 0x0000000000007b1d */ /* 0x000fec0000010000 */
[----:B------:R-:W-:Y:S04]  /*0310*/  LDS R27, [R29+UR6] ;  /* 0x000000061d1b7984 */ /* 0x000fe80008000800 */
[----:B------:R-:W0:Y:S04]  /*0320*/  LDS.128 R8, [R3] ;  /* 0x0000000003087984 */ /* 0x000e280000000c00 */
[----:B------:R-:W1:Y:S04]  /*0330*/  LDS.128 R12, [R3+0x20] ;  /* 0x00002000030c7984 */ /* 0x000e680000000c00 */
[----:B------:R-:W2:Y:S04]  /*0340*/  LDS R37, [R29+UR6+0x100] ;  /* 0x000100061d257984 */ /* 0x000ea80008000800 */
[----:B------:R-:W3:Y:S04]  /*0350*/  LDS R36, [R29+UR6+0x200] ;  /* 0x000200061d247984 */ /* 0x000ee80008000800 */
[----:B------:R-:W-:Y:S04]  /*0360*/  LDS.128 R16, [R3+0x40] ;  /* 0x0000400003107984 */ /* 0x000fe80000000c00 */
[----:B------:R-:W-:Y:S01]  /*0370*/  LDS.128 R4, [R3+0x60] ;  /* 0x0000600003047984 */ /* 0x000fe20000000c00 */
[----:B0-----:R-:W-:-:S03]  /*0380*/  FFMA R8, R27, R8, R34 ;  /* 0x000000081b087223 */ /* 0x001fc60000000022 */
[----:B------:R-:W0:Y:S01]  /*0390*/  LDS R34, [R29+UR6+0x300] ;  /* 0x000300061d227984 */ /* 0x000e220008000800 */
[----:B-1----:R-:W-:-:S04]  /*03a0*/  FFMA R12, R27, R12, R25 ;  /* 0x0000000c1b0c7223 */ /* 0x002fc80000000019 */
[C---:B--2---:R-:W-:Y:S01]  /*03b0*/  FFMA R13, R37.reuse, R13, R12 ;  /* 0x0000000d250d7223 */ /* 0x044fe2000000000c */
[----:B------:R-:W-:-:S03]  /*03c0*/  FFMA R9, R37, R9, R8 ;  /* 0x0000000925097223 */ /* 0x000fc60000000008 */
[C---:B---3--:R-:W-:Y:S01]  /*03d0*/  FFMA R14, R36.reuse, R14, R13 ;  /* 0x0000000e240e7223 */ /* 0x048fe2000000000d */
[----:B------:R-:W-:-:S03]  /*03e0*/  FFMA R9, R36, R10, R9 ;  /* 0x0000000a24097223 */ /* 0x000fc60000000009 */
[C---:B0-----:R-:W-:Y:S01]  /*03f0*/  FFMA R38, R34.reuse, R15, R14 ;  /* 0x0000000f22267223 */ /* 0x041fe2000000000e */
[----:B------:R-:W-:Y:S01]  /*0400*/  FFMA R39, R34, R11, R9 ;  /* 0x0000000b22277223 */ /* 0x000fe20000000009 */
[----:B------:R-:W0:Y:S04]  /*0410*/  LDS.128 R12, [R3+0xa0] ;  /* 0x0000a000030c7984 */ /* 0x000e280000000c00 */
[----:B------:R-:W1:Y:S01]  /*0420*/  LDS.128 R8, [R3+0x80] ;  /* 0x0000800003087984 */ /* 0x000e620000000c00 */
[C---:B------:R-:W-:Y:S01]  /*0430*/  FFMA R16, R27.reuse, R16, R24 ;  /* 0x000000101b107223 */ /* 0x040fe20000000018 */
[----:B------:R-:W-:-:S03]  /*0440*/  FFMA R4, R27, R4, R40 ;  /* 0x000000041b047223 */ /* 0x000fc60000000028 */
[C---:B------:R-:W-:Y:S01]  /*0450*/  FFMA R17, R37.reuse, R17, R16 ;  /* 0x0000001125117223 */ /* 0x040fe20000000010 */
[----:B------:R-:W-:-:S03]  /*0460*/  FFMA R5, R37, R5, R4 ;  /* 0x0000000525057223 */ /* 0x000fc60000000004 */
[----:B------:R-:W-:Y:S01]  /*0470*/  FFMA R17, R36, R18, R17 ;  /* 0x0000001224117223 */ /* 0x000fe20000000011 */
[----:B0-----:R-:W-:-:S03]  /*0480*/  FFMA R4, R27, R12, R21 ;  /* 0x0000000c1b047223 */ /* 0x001fc60000000015 */
[----:B------:R-:W-:Y:S02]  /*0490*/  FFMA R12, R34, R19, R17 ;  /* 0x00000013220c7223 */ /* 0x000fe40000000011 */
[----:B------:R-:W0:Y:S01]  /*04a0*/  LDS.128 R16, [R3+0xc0] ;  /* 0x0000c00003107984 */ /* 0x000e220000000c00 */
[----:B-1----:R-:W-:-:S03]  /*04b0*/  FFMA R8, R27, R8, R20 ;  /* 0x000000081b087223 */ /* 0x002fc60000000014 */
[----:B------:R-:W1:Y:S01]  /*04c0*/  LDS.128 R20, [R3+0xe0] ;  /* 0x0000e00003147984 */ /* 0x000e620000000c00 */
[C---:B------:R-:W-:Y:S01]  /*04d0*/  FFMA R13, R37.reuse, R13, R4 ;  /* 0x0000000d250d7223 */ /* 0x040fe20000000004 */
[----:B------:R-:W-:Y:S01]  /*04e0*/  FFMA R9, R37, R9, R8 ;  /* 0x0000000925097223 */ /* 0x000fe20000000008 */
[C---:B------:R-:W-:Y:S02]  /*04f0*/  FFMA R6, R36.reuse, R6, R5 ;  /* 0x0000000624067223 */ /* 0x040fe40000000005 */
[C---:B------:R-:W-:Y:S01]  /*0500*/  FFMA R14, R36.reuse, R14, R13 ;  /* 0x0000000e240e7223 */ /* 0x040fe2000000000d */
[----:B------:R-:W-:Y:S01]  /*0510*/  FFMA R10, R36, R10, R9 ;  /* 0x0000000a240a7223 */ /* 0x000fe20000000009 */
[C---:B0-----:R-:W-:Y:S01]  /*0520*/  FFMA R16, R27.reuse, R16, R26 ;  /* 0x000000101b107223 */ /* 0x041fe2000000001a */
[----:B-1----:R-:W-:-:S03]  /*0530*/  FFMA R4, R27, R20, R35 ;  /* 0x000000141b047223 */ /* 0x002fc60000000023 */
[C---:B------:R-:W-:Y:S01]  /*0540*/  FFMA R17, R37.reuse, R17, R16 ;  /* 0x0000001125117223 */ /* 0x040fe20000000010 */
[----:B------:R-:W-:Y:S01]  /*0550*/  LDS R35, [R29+UR6+0x400] ;  /* 0x000400061d237984 */ /* 0x000fe20008000800 */
[----:B------:R-:W-:-:S03]  /*0560*/  FFMA R37, R37, R21, R4 ;  /* 0x0000001525257223 */ /* 0x000fc60000000004 */
[----:B------:R-:W0:Y:S01]  /*0570*/  LDS.128 R24, [R3+0x10] ;  /* 0x0000100003187984 */ /* 0x000e220000000c00 */
[C---:B------:R-:W-:Y:S01]  /*0580*/  FFMA R21, R36.reuse, R18, R17 ;  /* 0x0000001224157223 */ /* 0x040fe20000000011 */
[----:B------:R-:W-:Y:S02]  /*0590*/  FFMA R22, R36, R22, R37 ;  /* 0x0000001624167223 */ /* 0x000fe40000000025 */
[----:B------:R-:W1:Y:S01]  /*05a0*/  LDS R36, [R29+UR6+0x500] ;  /* 0x000500061d247984 */ /* 0x000e620008000800 */
[C---:B------:R-:W-:Y:S01]  /*05b0*/  FFMA R41, R34.reuse, R7, R6 ;  /* 0x0000000722297223 */ /* 0x040fe20000000006 */
[----:B------:R-:W-:Y:S02]  /*05c0*/  FFMA R40, R34, R11, R10 ;  /* 0x0000000b22287223 */ /* 0x000fe4000000000a */
[----:B------:R-:W2:Y:S04]  /*05d0*/  LDS.128 R4, [R3+0x30] ;  /* 0x0000300003047984 */ /* 0x000ea80000000c00 */
[----:B------:R-:W3:Y:S04]  /*05e0*/  LDS.128 R8, [R3+0x50] ;  /* 0x0000500003087984 */ /* 0x000ee80000000c00 */
[----:B------:R-:W4:Y:S01]  /*05f0*/  LDS R37, [R29+UR6+0x600] ;  /* 0x000600061d257984 */ /* 0x000f220008000800 */
[----:B0-----:R-:W-:-:S04]  /*0600*/  FFMA R39, R35, R24, R39 ;  /* 0x0000001823277223 */ /* 0x001fc80000000027 */
[----:B-1----:R-:W-:Y:S02]  /*0610*/  FFMA R16, R36, R25, R39 ;  /* 0x0000001924107223 */ /* 0x002fe40000000027 */
[----:B------:R-:W0:Y:S01]  /*0620*/  LDS R39, [R29+UR6+0x700] ;  /* 0x000700061d277984 */ /* 0x000e220008000800 */
[C---:B--2---:R-:W-:Y:S01]  /*0630*/  FFMA R4, R35.reuse, R4, R38 ;  /* 0x0000000423047223 */ /* 0x044fe20000000026 */
[----:B------:R-:W-:Y:S01]  /*0640*/  FFMA R20, R34, R15, R14 ;  /* 0x0000000f22147223 */ /* 0x000fe2000000000e */
[----:B---3--:R-:W-:Y:S02]  /*0650*/  FFMA R17, R35, R8, R12 ;  /* 0x0000000823117223 */ /* 0x008fe4000000000c */
[C---:B------:R-:W-:Y:S01]  /*0660*/  FFMA R5, R36.reuse, R5, R4 ;  /* 0x0000000524057223 */ /* 0x040fe20000000004 */
[----:B------:R-:W1:Y:S01]  /*0670*/  LDS.128 R12, [R3+0x70] ;  /* 0x00007000030c7984 */ /* 0x000e620000000c00 */
[----:B------:R-:W-:Y:S01]  /*0680*/  FFMA R9, R36, R9, R17 ;  /* 0x0000000924097223 */ /* 0x000fe20000000011 */
[----:B------:R-:W-:Y:S01]  /*0690*/  FFMA R21, R34, R19, R21 ;  /* 0x0000001322157223 */ /* 0x000fe20000000015 */
[C---:B----4-:R-:W-:Y:S01]  /*06a0*/  FFMA R26, R37.reuse, R26, R16 ;  /* 0x0000001a251a7223 */ /* 0x050fe20000000010 */
[C---:B------:R-:W-:Y:S01]  /*06b0*/  FFMA R6, R37.reuse, R6, R5 ;  /* 0x0000000625067223 */ /* 0x040fe20000000005 */
[----:B------:R-:W-:Y:S01]  /*06c0*/  FFMA R10, R37, R10, R9 ;  /* 0x0000000a250a7223 */ /* 0x000fe20000000009 */
[----:B------:R-:W2:Y:S02]  /*06d0*/  LDS.128 R16, [R3+0x90] ;  /* 0x0000900003107984 */ /* 0x000ea40000000c00 */
[C---:B0-----:R-:W-:Y:S01]  /*06e0*/  FFMA R25, R39.reuse, R7, R6 ;  /* 0x0000000727197223 */ /* 0x041fe20000000006 */
[----:B------:R-:W-:Y:S01]  /*06f0*/  FFMA R24, R39, R11, R10 ;  /* 0x0000000b27187223 */ /* 0x000fe2000000000a */
[----:B------:R-:W0:Y:S04]  /*0700*/  LDS.128 R4, [R3+0xb0] ;  /* 0x0000b00003047984 */ /* 0x000e280000000c00 */
[----:B------:R-:W3:Y:S01]  /*0710*/  LDS.128 R8, [R3+0xd0] ;  /* 0x0000d00003087984 */ /* 0x000ee20000000c00 */
[----:B-1----:R-:W-:-:S04]  /*0720*/  FFMA R41, R35, R12, R41 ;  /* 0x0000000c23297223 */ /* 0x002fc80000000029 */
[----:B------:R-:W-:Y:S01]  /*0730*/  FFMA R12, R36, R13, R41 ;  /* 0x0000000d240c7223 */ /* 0x000fe20000000029 */
[----:B--2---:R-:W-:-:S03]  /*0740*/  FFMA R13, R35, R16, R40 ;  /* 0x00000010230d7223 */ /* 0x004fc60000000028 */
[----:B------:R-:W-:Y:S01]  /*0750*/  FFMA R14, R37, R14, R12 ;  /* 0x0000000e250e7223 */ /* 0x000fe2000000000c */
[----:B------:R-:W-:Y:S01]  /*0760*/  FFMA R38, R34, R23, R22 ;  /* 0x0000001722267223 */ /* 0x000fe20000000016 */
[C---:B------:R-:W-:Y:S01]  /*0770*/  FFMA R12, R36.reuse, R17, R13 ;  /* 0x00000011240c7223 */ /* 0x040fe2000000000d */
[C---:B0-----:R-:W-:Y:S01]  /*0780*/  FFMA R13, R35.reuse, R4, R20 ;  /* 0x00000004230d7223 */ /* 0x041fe20000000014 */
[----:B---3--:R-:W-:Y:S02]  /*0790*/  FFMA R8, R35, R8, R21 ;  /* 0x0000000823087223 */ /* 0x008fe40000000015 */
[----:B------:R-:W0:Y:S01]  /*07a0*/  LDS.128 R20, [R3+0xf0] ;  /* 0x0000f00003147984 */ /* 0x000e220000000c00 */
[----:B------:R-:W-:Y:S01]  /*07b0*/  UIADD3 UR5, UPT, UPT, UR5, 0x1, URZ ;  /* 0x0000000105057890 */ /* 0x000fe2000fffe0ff */
[----:B------:R-:W-:-:S03]  /*07c0*/  FFMA R4, R36, R5, R13 ;  /* 0x0000000524047223 */ /* 0x000fc6000000000d */
[----:B------:R-:W-:Y:S01]  /*07d0*/  UISETP.NE.AND UP0, UPT, UR5, 0x100, UPT ;  /* 0x000001000500788c */ /* 0x000fe2000bf05270 */
[----:B------:R-:W-:Y:S01]  /*07e0*/  FFMA R9, R36, R9, R8 ;  /* 0x0000000924097223 */ /* 0x000fe20000000008 */
[C---:B------:R-:W-:Y:S01]  /*07f0*/  FFMA R12, R37.reuse, R18, R12 ;  /* 0x00000012250c7223 */ /* 0x040fe2000000000c */
[C---:B------:R-:W-:Y:S02]  /*0800*/  FFMA R4, R37.reuse, R6, R4 ;  /* 0x0000000625047223 */ /* 0x040fe40000000004 */
[----:B------:R-:W-:Y:S01]  /*0810*/  FFMA R10, R37, R10, R9 ;  /* 0x0000000a250a7223 */ /* 0x000fe20000000009 */
[C---:B------:R-:W-:Y:S01]  /*0820*/  FFMA R34, R39.reuse, R27, R26 ;  /* 0x0000001b27227223 */ /* 0x040fe2000000001a */
[C---:B------:R-:W-:Y:S01]  /*0830*/  FFMA R40, R39.reuse, R15, R14 ;  /* 0x0000000f27287223 */ /* 0x040fe2000000000e */
[----:B------:R-:W-:Y:S01]  /*0840*/  IADD3 R2, PT, PT, R2, 0x8, RZ ;  /* 0x0000000802027810 */ /* 0x000fe20007ffe0ff */
[----:B------:R-:W-:Y:S01]  /*0850*/  FFMA R26, R39, R11, R10 ;  /* 0x0000000b271a7223 */ /* 0x000fe2000000000a */
[----:B------:R-:W-:Y:S01]  /*0860*/  IADD3 R0, PT, PT, R0, 0x4000, RZ ;  /* 0x0000400000007810 */ /* 0x000fe20007ffe0ff */
[----:B------:R-:W-:Y:S01]  /*0870*/  UIADD3 UR4, UPT, UPT, UR4, 0x8, URZ ;  /* 0x0000000804047890 */ /* 0x000fe2000fffe0ff */
[----:B0-----:R-:W-:-:S04]  /*0880*/  FFMA R38, R35, R20, R38 ;  /* 0x0000001423267223 */ /* 0x001fc80000000026 */
[----:B------:R-:W-:-:S04]  /*0890*/  FFMA R21, R36, R21, R38 ;  /* 0x0000001524157223 */ /* 0x000fc80000000026 */
[----:B------:R-:W-:Y:S01]  /*08a0*/  FFMA R22, R37, R22, R21 ;  /* 0x0000001625167223 */ /* 0x000fe20000000015 */
[C---:B------:R-:W-:Y:S01]  /*08b0*/  FFMA R20, R39.reuse, R19, R12 ;  /* 0x0000001327147223 */ /* 0x040fe2000000000c */
[C---:B------:R-:W-:Y:S02]  /*08c0*/  FFMA R21, R39.reuse, R7, R4 ;  /* 0x0000000727157223 */ /* 0x040fe40000000004 */
[----:B------:R-:W-:Y:S01]  /*08d0*/  FFMA R35, R39, R23, R22 ;  /* 0x0000001727237223 */ /* 0x000fe20000000016 */
[----:B------:R-:W-:Y:S06]  /*08e0*/  BAR.SYNC.DEFER_BLOCKING 0x0 ;  /* 0x0000000000007b1d */ /* 0x000fec0000010000 */
[----:B------:R-:W-:Y:S05]  /*08f0*/  BRA.U UP0, `(.L_x_0) ;  /* 0xfffffff900547547 */ /* 0x000fea000b83ffff */
[C---:B------:R-:W-:Y:S02]  /*0900*/  VIMNMX.U32 R0, PT, PT, R33.reuse, R32, !PT ;  /* 0x0000002021007248 */ /* 0x040fe40007fe0000 */
[C---:B------:R-:W-:Y:S02]  /*0910*/  ISETP.GT.U32.OR P6, PT, R33.reuse, 0x7fe, P0 ;  /* 0x000007fe2100780c */ /* 0x040fe400007c4470 */
[----:B------:R-:W-:Y:S02]  /*0920*/  ISETP.GT.U32.AND P5, PT, R0, 0x7ff, PT ;  /* 0x000007ff0000780c */ /* 0x000fe40003fa4070 */
[C---:B------:R-:W-:Y:S02]  /*0930*/  ISETP.GT.U32.OR P1, PT, R33.reuse, 0x7fd, P0 ;  /* 0x000007fd2100780c */ /* 0x040fe40000724470 */
[C---:B------:R-:W-:Y:S02]  /*0940*/  ISETP.GT.U32.OR P2, PT, R33.reuse, 0x7fc, P0 ;  /* 0x000007fc2100780c */ /* 0x040fe40000744470 */
[----:B------:R-:W-:-:S02]  /*0950*/  ISETP.GT.U32.OR P3, PT, R33, 0x7fb, P0 ;  /* 0x000007fb2100780c */ /* 0x000fc40000764470 */
[----:B------:R-:W-:-:S03]  /*0960*/  ISETP.GT.U32.OR P4, PT, R33, 0x7fa, P0 ;  /* 0x000007fa2100780c */ /* 0x000fc60000784470 */
[----:B------:R-:W0:Y:S01]  /*0970*/  @!P6 LDC.64 R6, c[0x0][0x390] ;  /* 0x0000e400ff06eb82 */ /* 0x000e220000000a00 */
[CC--:B------:R-:W-:Y:S02]  /*0980*/  @!P6 LEA R17, R33.reuse, R32.reuse, 0xb ;  /* 0x000000202111e211 */ /* 0x0c0fe400078e58ff */
[-C--:B------:R-:W-:Y:S02]  /*0990*/  @!P5 LEA R3, R33, R32.reuse, 0xb ;  /* 0x000000202103d211 */ /* 0x080fe400078e58ff */
[----:B------:R-:W-:Y:S02]  /*09a0*/  @!P6 IADD3 R17, PT, PT, R17, 0x800, RZ ;  /* 0x000008001111e810 */ /* 0x000fe40007ffe0ff */
[CC--:B------:R-:W-:Y:S01]  /*09b0*/  @!P1 LEA R0, R33.reuse, R32.reuse, 0xb ;  /* 0x0000002021009211 */ /* 0x0c0fe200078e58ff */
[----:B------:R-:W1:Y:S01]  /*09c0*/  @!P5 LDC.64 R14, c[0x0][0x390] ;  /* 0x0000e400ff0edb82 */ /* 0x000e620000000a00 */
[----:B------:R-:W-:-:S04]  /*09d0*/  @!P3 LEA R19, R33, R32, 0xb ;  /* 0x000000202113b211 */ /* 0x000fc800078e58ff */
[----:B------:R-:W-:-:S03]  /*09e0*/  @!P3 IADD3 R19, PT, PT, R19, 0x2000, RZ ;  /* 0x000020001313b810 */ /* 0x000fc60007ffe0ff */
[----:B------:R-:W2:Y:S08]  /*09f0*/  @!P1 LDC.64 R12, c[0x0][0x390] ;  /* 0x0000e400ff0c9b82 */ /* 0x000eb00000000a00 */
[----:B------:R-:W3:Y:S01]  /*0a00*/  @!P2 LDC.64 R10, c[0x0][0x390] ;  /* 0x0000e400ff0aab82 */ /* 0x000ee20000000a00 */
[----:B0-----:R-:W-:Y:S01]  /*0a10*/  @!P6 IMAD.WIDE.U32 R6, R17, 0x4, R6 ;  /* 0x000000041106e825 */ /* 0x001fe200078e0006 */
[----:B------:R-:W-:-:S04]  /*0a20*/  @!P2 LEA R17, R33, R32, 0xb ;  /* 0x000000202111a211 */ /* 0x000fc800078e58ff */
[----:B------:R-:W-:Y:S01]  /*0a30*/  @!P2 IADD3 R17, PT, PT, R17, 0x1800, RZ ;  /* 0x000018001111a810 */ /* 0x000fe20007ffe0ff */
[----:B-1----:R-:W-:Y:S01]  /*0a40*/  @!P5 IMAD.WIDE.U32 R14, R3, 0x4, R14 ;  /* 0x00000004030ed825 */ /* 0x002fe200078e000e */
[----:B------:R-:W0:Y:S04]  /*0a50*/  @!P3 LDC.64 R8, c[0x0][0x390] ;  /* 0x0000e400ff08bb82 */ /* 0x000e280000000a00 */
[----:B------:R1:W-:Y:S01]  /*0a60*/  @!P5 STG.E desc[UR8][R14.64], R34 ;  /* 0x000000220e00d986 */ /* 0x0003e2000c101908 */
[C---:B------:R-:W-:Y:S02]  /*0a70*/  ISETP.GT.U32.OR P5, PT, R33.reuse, 0x7f9, P0 ;  /* 0x000007f92100780c */ /* 0x040fe400007a4470 */
[----:B------:R-:W-:Y:S01]  /*0a80*/  ISETP.GT.U32.OR P0, PT, R33, 0x7f8, P0 ;  /* 0x000007f82100780c */ /* 0x000fe20000704470 */
[----:B------:R-:W4:Y:S01]  /*0a90*/  @!P4 LDC.64 R4, c[0x0][0x390] ;  /* 0x0000e400ff04cb82 */ /* 0x000f220000000a00 */
[----:B------:R0:W-:Y:S01]  /*0aa0*/  @!P6 STG.E desc[UR8][R6.64], R25 ;  /* 0x000000190600e986 */ /* 0x0001e2000c101908 */
[----:B---3--:R-:W-:Y:S01]  /*0ab0*/  @!P2 IMAD.WIDE.U32 R10, R17, 0x4, R10 ;  /* 0x00000004110aa825 */ /* 0x008fe200078e000a */
[----:B-1----:R-:W-:-:S07]  /*0ac0*/  @!P1 IADD3 R15, PT, PT, R0, 0x1000, RZ ;  /* 0x00001000000f9810 */ /* 0x002fce0007ffe0ff */
[----:B------:R-:W1:Y:S01]  /*0ad0*/  @!P5 LDC.64 R2, c[0x0][0x390] ;  /* 0x0000e400ff02db82 */ /* 0x000e620000000a00 */
[CC--:B------:R-:W-:Y:S02]  /*0ae0*/  @!P4 LEA R0, R33.reuse, R32.reuse, 0xb ;  /* 0x000000202100c211 */ /* 0x0c0fe400078e58ff */
[----:B------:R-:W-:Y:S01]  /*0af0*/  @!P5 LEA R23, R33, R32, 0xb ;  /* 0x000000202117d211 */ /* 0x000fe200078e58ff */
[----:B--2---:R-:W-:Y:S01]  /*0b00*/  @!P1 IMAD.WIDE.U32 R12, R15, 0x4, R12 ;  /* 0x000000040f0c9825 */ /* 0x004fe200078e000c */
[----:B------:R-:W-:Y:S02]  /*0b10*/  @!P4 IADD3 R15, PT, PT, R0, 0x2800, RZ ;  /* 0x00002800000fc810 */ /* 0x000fe40007ffe0ff */
[----:B------:R-:W-:Y:S01]  /*0b20*/  @!P5 IADD3 R23, PT, PT, R23, 0x3000, RZ ;  /* 0x000030001717d810 */ /* 0x000fe20007ffe0ff */
[----:B0-----:R-:W-:Y:S01]  /*0b30*/  @!P3 IMAD.WIDE.U32 R8, R19, 0x4, R8 ;  /* 0x000000041308b825 */ /* 0x001fe200078e0008 */
[----:B------:R0:W-:Y:S04]  /*0b40*/  @!P1 STG.E desc[UR8][R12.64], R24 ;  /* 0x000000180c009986 */ /* 0x0001e8000c101908 */
[----:B------:R0:W-:Y:S01]  /*0b50*/  @!P2 STG.E desc[UR8][R10.64], R40 ;  /* 0x000000280a00a986 */ /* 0x0001e2000c101908 */
[----:B----4-:R-:W-:-:S03]  /*0b60*/  @!P4 IMAD.WIDE.U32 R4, R15, 0x4, R4 ;  /* 0x000000040f04c825 */ /* 0x010fc600078e0004 */
[----:B------:R0:W-:Y:S04]  /*0b70*/  @!P3 STG.E desc[UR8][R8.64], R20 ;  /* 0x000000140800b986 */ /* 0x0001e8000c101908 */
[----:B------:R0:W-:Y:S01]  /*0b80*/  @!P4 STG.E desc[UR8][R4.64], R21 ;  /* 0x000000150400c986 */ /* 0x0001e2000c101908 */
[----:B-1----:R-:W-:-:S05]  /*0b90*/  @!P5 IMAD.WIDE.U32 R2, R23, 0x4, R2 ;  /* 0x000000041702d825 */ /* 0x002fca00078e0002 */
[----:B------:R0:W-:Y:S01]  /*0ba0*/  @!P5 STG.E desc[UR8][R2.64], R26 ;  /* 0x0000001a0200d986 */ /* 0x0001e2000c101908 */
[----:B------:R-:W-:Y:S05]  /*0bb0*/  @P0 EXIT ;  /* 0x000000000000094d */ /* 0x000fea0003800000 */
[----:B0-----:R-:W0:Y:S01]  /*0bc0*/  LDC.64 R2, c[0x0][0x390] ;  /* 0x0000e400ff027b82 */ /* 0x001e220000000a00 */
[----:B------:R-:W-:-:S04]  /*0bd0*/  LEA R5, R33, R32, 0xb ;  /* 0x0000002021057211 */ /* 0x000fc800078e58ff */
[----:B------:R-:W-:-:S05]  /*0be0*/  IADD3 R5, PT, PT, R5, 0x3800, RZ ;  /* 0x0000380005057810 */ /* 0x000fca0007ffe0ff */
[----:B0-----:R-:W-:-:S05]  /*0bf0*/  IMAD.WIDE.U32 R2, R5, 0x4, R2 ;  /* 0x0000000405027825 */ /* 0x001fca00078e0002 */
[----:B------:R-:W-:Y:S01]  /*0c00*/  STG.E desc[UR8][R2.64], R35 ;  /* 0x0000002302007986 */ /* 0x000fe2000c101908 */
[----:B------:R-:W-:Y:S05]  /*0c10*/  EXIT ;  /* 0x000000000000794d */ /* 0x000fea0003800000 */
.L_x_1:
[----:B------:R-:W-:-:S00]  /*0c20*/  BRA `(.L_x_1) ;  /* 0xfffffffc00fc7947 */ /* 0x000fc0000383ffff */
[----:B------:R-:W-:-:S00]  /*0c30*/  NOP ;  /* 0x0000000000007918 */ /* 0x000fc00000000000 */
        /* <DEDUP_REMOVED lines=12> */
.L_x_2:


//--------------------- .nv.shared._Z10matmul_gpuPfS_S_ --------------------------
	.section	.nv.shared._Z10matmul_gpuPfS_S_,"aw",@nobits
	.sectionflags	@""
	.align	4
.nv.shared._Z10matmul_gpuPfS_S_:
	.zero		5120


//--------------------- .nv.shared.reserved.0     --------------------------
	.section	.nv.shared.reserved.0,"aw",@nobits
	.weak		__nv_reservedSMEM_offset_0_alias
	.size		__nv_reservedSMEM_offset_0_alias, 0, 64
	.other		__nv_reservedSMEM_offset_0_alias,@"STO_CUDA_RESERVED_SHARED STV_DEFAULT"
__nv_reservedSMEM_offset_0_alias:
	.zero		0
	.zero		64


//--------------------- .nv.constant0._Z10matmul_gpuPfS_S_ --------------------------
	.section	.nv.constant0._Z10matmul_gpuPfS_S_,"a",@progbits
	.sectionflags	@""
	.align	4
.nv.constant0._Z10matmul_gpuPfS_S_:
	.zero		920


//--------------------- SYMBOLS --------------------------

	.type		.nv.reservedSmem.offset0,@object
	.size		.nv.reservedSmem.offset0,0x4
	.type		.nv.reservedSmem.cap,@object
	.size		.nv.reservedSmem.cap,0x4
